//
// Generated by NVIDIA NVVM Compiler
//
// Compiler Build ID: CL-36424714
// Cuda compilation tools, release 13.0, V13.0.88
// Based on NVVM 20.0.0
//

.version 9.0
.target sm_100
.address_size 64

	// .globl	_Z6KernelPKiPfS1_S1_fiPi

.visible .entry _Z6KernelPKiPfS1_S1_fiPi(
	.param .u64 .ptr .align 1 _Z6KernelPKiPfS1_S1_fiPi_param_0,
	.param .u64 .ptr .align 1 _Z6KernelPKiPfS1_S1_fiPi_param_1,
	.param .u64 .ptr .align 1 _Z6KernelPKiPfS1_S1_fiPi_param_2,
	.param .u64 .ptr .align 1 _Z6KernelPKiPfS1_S1_fiPi_param_3,
	.param .f32 _Z6KernelPKiPfS1_S1_fiPi_param_4,
	.param .u32 _Z6KernelPKiPfS1_S1_fiPi_param_5,
	.param .u64 .ptr .align 1 _Z6KernelPKiPfS1_S1_fiPi_param_6
)
{
	.local .align 16 .b8 	__local_depot0[8096];
	.reg .b64 	%SP;
	.reg .b64 	%SPL;
	.reg .pred 	%p<10>;
	.reg .b32 	%r<55>;
	.reg .b32 	%f<23>;
	.reg .b64 	%rd<40>;
	.reg .b64 	%fd<11>;

	mov.u64 	%SPL, __local_depot0;
	ld.param.u64 	%rd16, [_Z6KernelPKiPfS1_S1_fiPi_param_0];
	ld.param.u64 	%rd17, [_Z6KernelPKiPfS1_S1_fiPi_param_1];
	ld.param.u64 	%rd18, [_Z6KernelPKiPfS1_S1_fiPi_param_2];
	ld.param.f32 	%f6, [_Z6KernelPKiPfS1_S1_fiPi_param_4];
	ld.param.u32 	%r21, [_Z6KernelPKiPfS1_S1_fiPi_param_5];
	ld.param.u64 	%rd19, [_Z6KernelPKiPfS1_S1_fiPi_param_6];
	cvta.to.global.u64 	%rd20, %rd16;
	cvta.to.global.u64 	%rd1, %rd19;
	cvta.to.global.u64 	%rd2, %rd17;
	cvta.to.global.u64 	%rd21, %rd18;
	add.u64 	%rd3, %SPL, 0;
	add.u64 	%rd4, %SPL, 4000;
	mov.u32 	%r1, %ctaid.x;
	shl.b32 	%r23, %r1, 6;
	mov.u32 	%r2, %tid.x;
	add.s32 	%r3, %r23, %r2;
	mul.wide.s32 	%rd24, %r3, 4;
	add.s64 	%rd5, %rd21, %rd24;
	ld.global.f32 	%f21, [%rd5];
	shl.b32 	%r48, %r3, 10;
	add.s64 	%rd38, %rd4, 32;
	add.s64 	%rd7, %rd20, 32;
	mov.b32 	%r49, 0;
$L__BB0_1:
	mul.wide.s32 	%rd25, %r48, 4;
	add.s64 	%rd26, %rd7, %rd25;
	ld.global.u32 	%r24, [%rd26+-32];
	ld.global.u32 	%r25, [%rd26+-28];
	ld.global.u32 	%r26, [%rd26+-24];
	ld.global.u32 	%r27, [%rd26+-20];
	st.local.v4.u32 	[%rd38+-32], {%r24, %r25, %r26, %r27};
	ld.global.u32 	%r28, [%rd26+-16];
	ld.global.u32 	%r29, [%rd26+-12];
	ld.global.u32 	%r30, [%rd26+-8];
	ld.global.u32 	%r31, [%rd26+-4];
	st.local.v4.u32 	[%rd38+-16], {%r28, %r29, %r30, %r31};
	ld.global.u32 	%r32, [%rd26];
	ld.global.u32 	%r33, [%rd26+4];
	ld.global.u32 	%r34, [%rd26+8];
	ld.global.u32 	%r35, [%rd26+12];
	st.local.v4.u32 	[%rd38], {%r32, %r33, %r34, %r35};
	ld.global.u32 	%r36, [%rd26+16];
	ld.global.u32 	%r37, [%rd26+20];
	ld.global.u32 	%r38, [%rd26+24];
	ld.global.u32 	%r39, [%rd26+28];
	st.local.v4.u32 	[%rd38+16], {%r36, %r37, %r38, %r39};
	add.s32 	%r49, %r49, 16;
	add.s64 	%rd38, %rd38, 64;
	add.s32 	%r48, %r48, 16;
	setp.ne.s32 	%p1, %r49, 1024;
	@%p1 bra 	$L__BB0_1;
	ld.local.u32 	%r9, [%rd4];
	mov.f32 	%f7, 0f3F800000;
	sub.f32 	%f8, %f7, %f6;
	cvt.f64.f32 	%fd1, %f8;
	add.s64 	%rd10, %rd2, %rd24;
	mov.b32 	%r50, 0;
$L__BB0_3:
	setp.eq.s32 	%p2, %r9, -1;
	mov.f64 	%fd10, 0d0000000000000000;
	@%p2 bra 	$L__BB0_7;
	mov.b32 	%r52, 0;
	mov.f32 	%f22, 0f00000000;
	mov.u32 	%r51, %r9;
$L__BB0_5:
	mul.wide.s32 	%rd28, %r51, 4;
	add.s64 	%rd29, %rd2, %rd28;
	ld.volatile.global.f32 	%f10, [%rd29];
	add.f32 	%f22, %f22, %f10;
	add.s32 	%r13, %r52, 1;
	mul.wide.u32 	%rd30, %r52, 4;
	add.s64 	%rd31, %rd4, %rd30;
	ld.local.u32 	%r51, [%rd31+4];
	setp.ne.s32 	%p3, %r51, -1;
	mov.u32 	%r52, %r13;
	@%p3 bra 	$L__BB0_5;
	cvt.f64.f32 	%fd5, %f22;
	add.f64 	%fd6, %fd5, %fd5;
	mul.f64 	%fd10, %fd6, 0d3F50000000000000;
$L__BB0_7:
	setp.ne.s32 	%p4, %r2, 0;
	mul.f32 	%f11, %f6, %f21;
	cvt.f64.f32 	%fd7, %f11;
	add.f64 	%fd8, %fd1, %fd7;
	sub.f64 	%fd9, %fd8, %fd10;
	cvt.rn.f32.f64 	%f21, %fd9;
	max.f32 	%f12, %f21, 0f00000000;
	mul.wide.u32 	%rd32, %r50, 4;
	add.s64 	%rd33, %rd3, %rd32;
	st.local.f32 	[%rd33], %f12;
	st.volatile.global.f32 	[%rd10], %f12;
	@%p4 bra 	$L__BB0_12;
	setp.eq.s32 	%p5, %r1, 0;
	atom.global.add.u32 	%r42, [%rd1], 1;
	@%p5 bra 	$L__BB0_9;
	bra.uni 	$L__BB0_11;
$L__BB0_9:
	atom.global.or.b32 	%r44, [%rd1], 0;
	setp.lt.s32 	%p7, %r44, 16;
	@%p7 bra 	$L__BB0_9;
	atom.global.exch.b32 	%r45, [%rd1], 0;
	bra.uni 	$L__BB0_12;
$L__BB0_11:
	atom.global.or.b32 	%r43, [%rd1], 0;
	setp.gt.s32 	%p6, %r43, 0;
	@%p6 bra 	$L__BB0_11;
$L__BB0_12:
	bar.sync 	0;
	add.s32 	%r50, %r50, 1;
	setp.ne.s32 	%p8, %r50, 1000;
	@%p8 bra 	$L__BB0_3;
	ld.param.u64 	%rd37, [_Z6KernelPKiPfS1_S1_fiPi_param_3];
	st.global.f32 	[%rd5], %f21;
	add.s32 	%r47, %r21, %r3;
	mul.lo.s32 	%r53, %r47, 1000;
	add.s64 	%rd39, %rd3, 16;
	cvta.to.global.u64 	%rd34, %rd37;
	add.s64 	%rd12, %rd34, 16;
	mov.b32 	%r54, 0;
$L__BB0_14:
	mul.wide.s32 	%rd35, %r53, 4;
	add.s64 	%rd36, %rd12, %rd35;
	ld.local.v4.f32 	{%f13, %f14, %f15, %f16}, [%rd39+-16];
	st.global.f32 	[%rd36+-16], %f13;
	st.global.f32 	[%rd36+-12], %f14;
	st.global.f32 	[%rd36+-8], %f15;
	st.global.f32 	[%rd36+-4], %f16;
	ld.local.v4.f32 	{%f17, %f18, %f19, %f20}, [%rd39];
	st.global.f32 	[%rd36], %f17;
	st.global.f32 	[%rd36+4], %f18;
	st.global.f32 	[%rd36+8], %f19;
	st.global.f32 	[%rd36+12], %f20;
	add.s32 	%r54, %r54, 8;
	add.s64 	%rd39, %rd39, 32;
	add.s32 	%r53, %r53, 8;
	setp.ne.s32 	%p9, %r54, 1000;
	@%p9 bra 	$L__BB0_14;
	ret;

}


// ===== COMPILED SASS (sm_100) =====

	.target	sm_100

	.elftype	@"ET_EXEC"


//--------------------- .note.nv.tkinfo           --------------------------
	.section	.note.nv.tkinfo,"",@"SHT_NOTE"
	.sectionflags	@"SHF_NOTE_NV_TKINFO"
	.tkinfo
        /*0018*/ 	.word	0x00000002
        /*0030*/ 	.string	""
        /*0030*/ 	.string	"ptxas"
        /*0030*/ 	.string	"Cuda compilation tools, release 13.0, V13.0.88"
        /*0030*/ 	.string	"Build cuda_13.0.r13.0/compiler.36424714_0"
        /*0030*/ 	.string	"-arch sm_100 -m 64 "



//--------------------- .note.nv.cuinfo           --------------------------
	.section	.note.nv.cuinfo,"",@"SHT_NOTE"
	.sectionflags	@"SHF_NOTE_NV_CUINFO"
        /*0018*/ 	.short	0x0002
        /*001a*/ 	.short	0x0064
        /*001c*/ 	.short	0x0082
	.zero		2


//--------------------- .nv.info                  --------------------------
	.section	.nv.info,"",@"SHT_CUDA_INFO"
	.align	4


	//----- nvinfo : EIATTR_REGCOUNT
	.align		4
        /*0000*/ 	.byte	0x04, 0x2f
        /*0002*/ 	.short	(.L_1 - .L_0)
	.align		4
.L_0:
        /*0004*/ 	.word	index@(_Z6KernelPKiPfS1_S1_fiPi)
        /*0008*/ 	.word	0x00000028


	//----- nvinfo : EIATTR_FRAME_SIZE
	.align		4
.L_1:
        /*000c*/ 	.byte	0x04, 0x11
        /*000e*/ 	.short	(.L_3 - .L_2)
	.align		4
.L_2:
        /*0010*/ 	.word	index@(_Z6KernelPKiPfS1_S1_fiPi)
        /*0014*/ 	.word	0x00001fa0


	//----- nvinfo : EIATTR_MIN_STACK_SIZE
	.align		4
.L_3:
        /*0018*/ 	.byte	0x04, 0x12
        /*001a*/ 	.short	(.L_5 - .L_4)
	.align		4
.L_4:
        /*001c*/ 	.word	index@(_Z6KernelPKiPfS1_S1_fiPi)
        /*0020*/ 	.word	0x00001fa0
.L_5:


//--------------------- .nv.compat                --------------------------
	.section	.nv.compat,"",@"SHT_CUDA_COMPAT_INFO"
	.align	4
        /*0000*/ 	.byte	0x02, 0x09, 0x00, 0x00, 0x02, 0x02, 0x01, 0x00, 0x02, 0x05, 0x05, 0x00, 0x03, 0x07, 0x01, 0x01
        /*0010*/ 	.byte	0x02, 0x03, 0x00, 0x00, 0x02, 0x06, 0x01, 0x00, 0x04, 0x0b, 0x08, 0x00, 0x01, 0x00, 0x00, 0x00
        /*0020*/ 	.byte	0x00, 0x00, 0x00, 0x00


//--------------------- .nv.info._Z6KernelPKiPfS1_S1_fiPi --------------------------
	.section	.nv.info._Z6KernelPKiPfS1_S1_fiPi,"",@"SHT_CUDA_INFO"
	.sectionflags	@""
	.align	4


	//----- nvinfo : EIATTR_CUDA_API_VERSION
	.align		4
        /*0000*/ 	.byte	0x04, 0x37
        /*0002*/ 	.short	(.L_7 - .L_6)
.L_6:
        /*0004*/ 	.word	0x00000082


	//----- nvinfo : EIATTR_KPARAM_INFO
	.align		4
.L_7:
        /*0008*/ 	.byte	0x04, 0x17
        /*000a*/ 	.short	(.L_9 - .L_8)
.L_8:
        /*000c*/ 	.word	0x00000000
        /*0010*/ 	.short	0x0006
        /*0012*/ 	.short	0x0028
        /*0014*/ 	.byte	0x00, 0xf5, 0x21, 0x00


	//----- nvinfo : EIATTR_KPARAM_INFO
	.align		4
.L_9:
        /*0018*/ 	.byte	0x04, 0x17
        /*001a*/ 	.short	(.L_11 - .L_10)
.L_10:
        /*001c*/ 	.word	0x00000000
        /*0020*/ 	.short	0x0005
        /*0022*/ 	.short	0x0024
        /*0024*/ 	.byte	0x00, 0xf0, 0x11, 0x00


	//----- nvinfo : EIATTR_KPARAM_INFO
	.align		4
.L_11:
        /*0028*/ 	.byte	0x04, 0x17
        /*002a*/ 	.short	(.L_13 - .L_12)
.L_12:
        /*002c*/ 	.word	0x00000000
        /*0030*/ 	.short	0x0004
        /*0032*/ 	.short	0x0020
        /*0034*/ 	.byte	0x00, 0xf0, 0x11, 0x00


	//----- nvinfo : EIATTR_KPARAM_INFO
	.align		4
.L_13:
        /*0038*/ 	.byte	0x04, 0x17
        /*003a*/ 	.short	(.L_15 - .L_14)
.L_14:
        /*003c*/ 	.word	0x00000000
        /*0040*/ 	.short	0x0003
        /*0042*/ 	.short	0x0018
        /*0044*/ 	.byte	0x00, 0xf5, 0x21, 0x00


	//----- nvinfo : EIATTR_KPARAM_INFO
	.align		4
.L_15:
        /*0048*/ 	.byte	0x04, 0x17
        /*004a*/ 	.short	(.L_17 - .L_16)
.L_16:
        /*004c*/ 	.word	0x00000000
        /*0050*/ 	.short	0x0002
        /*0052*/ 	.short	0x0010
        /*0054*/ 	.byte	0x00, 0xf5, 0x21, 0x00


	//----- nvinfo : EIATTR_KPARAM_INFO
	.align		4
.L_17:
        /*0058*/ 	.byte	0x04, 0x17
        /*005a*/ 	.short	(.L_19 - .L_18)
.L_18:
        /*005c*/ 	.word	0x00000000
        /*0060*/ 	.short	0x0001
        /*0062*/ 	.short	0x0008
        /*0064*/ 	.byte	0x00, 0xf5, 0x21, 0x00


	//----- nvinfo : EIATTR_KPARAM_INFO
	.align		4
.L_19:
        /*0068*/ 	.byte	0x04, 0x17
        /*006a*/ 	.short	(.L_21 - .L_20)
.L_20:
        /*006c*/ 	.word	0x00000000
        /*0070*/ 	.short	0x0000
        /*0072*/ 	.short	0x0000
        /*0074*/ 	.byte	0x00, 0xf5, 0x21, 0x00


	//----- nvinfo : EIATTR_SPARSE_MMA_MASK
	.align		4
.L_21:
        /*0078*/ 	.byte	0x03, 0x50
        /*007a*/ 	.short	0x0000


	//----- nvinfo : EIATTR_MAXREG_COUNT
	.align		4
        /*007c*/ 	.byte	0x03, 0x1b
        /*007e*/ 	.short	0x00ff


	//----- nvinfo : EIATTR_NUM_BARRIERS
	.align		4
        /*0080*/ 	.byte	0x02, 0x4c
        /*0082*/ 	.byte	0x01
	.zero		1


	//----- nvinfo : EIATTR_MERCURY_ISA_VERSION
	.align		4
        /*0084*/ 	.byte	0x03, 0x5f
        /*0086*/ 	.short	0x0101


	//----- nvinfo : EIATTR_VRC_CTA_INIT_COUNT
	.align		4
        /*0088*/ 	.byte	0x02, 0x4a
	.zero		1
	.zero		1


	//----- nvinfo : EIATTR_EXIT_INSTR_OFFSETS
	.align		4
        /*008c*/ 	.byte	0x04, 0x1c
        /*008e*/ 	.short	(.L_23 - .L_22)


	//   ....[0]....
.L_22:
        /*0090*/ 	.word	0x00001c80


	//----- nvinfo : EIATTR_CRS_STACK_SIZE
	.align		4
.L_23:
        /*0094*/ 	.byte	0x04, 0x1e
        /*0096*/ 	.short	(.L_25 - .L_24)
.L_24:
        /*0098*/ 	.word	0x00000000


	//----- nvinfo : EIATTR_CBANK_PARAM_SIZE
	.align		4
.L_25:
        /*009c*/ 	.byte	0x03, 0x19
        /*009e*/ 	.short	0x0030


	//----- nvinfo : EIATTR_PARAM_CBANK
	.align		4
        /*00a0*/ 	.byte	0x04, 0x0a
        /*00a2*/ 	.short	(.L_27 - .L_26)
	.align		4
.L_26:
        /*00a4*/ 	.word	index@(.nv.constant0._Z6KernelPKiPfS1_S1_fiPi)
        /*00a8*/ 	.short	0x0380
        /*00aa*/ 	.short	0x0030


	//----- nvinfo : EIATTR_SW_WAR
	.align		4
.L_27:
        /*00ac*/ 	.byte	0x04, 0x36
        /*00ae*/ 	.short	(.L_29 - .L_28)
.L_28:
        /*00b0*/ 	.word	0x00000008
.L_29:


//--------------------- .nv.callgraph             --------------------------
	.section	.nv.callgraph,"",@"SHT_CUDA_CALLGRAPH"
	.align	4
	.sectionentsize	8
	.align		4
        /*0000*/ 	.word	0x00000000
	.align		4
        /*0004*/ 	.word	0xffffffff
	.align		4
        /*0008*/ 	.word	0x00000000
	.align		4
        /*000c*/ 	.word	0xfffffffe
	.align		4
        /*0010*/ 	.word	0x00000000
	.align		4
        /*0014*/ 	.word	0xfffffffd
	.align		4
        /*0018*/ 	.word	0x00000000
	.align		4
        /*001c*/ 	.word	0xfffffffc


//--------------------- .text._Z6KernelPKiPfS1_S1_fiPi --------------------------
	.section	.text._Z6KernelPKiPfS1_S1_fiPi,"ax",@progbits
	.align	128
        .global         _Z6KernelPKiPfS1_S1_fiPi
        .type           _Z6KernelPKiPfS1_S1_fiPi,@function
        .size           _Z6KernelPKiPfS1_S1_fiPi,(.L_x_13 - _Z6KernelPKiPfS1_S1_fiPi)
        .other          _Z6KernelPKiPfS1_S1_fiPi,@"STO_CUDA_ENTRY STV_DEFAULT"
_Z6KernelPKiPfS1_S1_fiPi:
.text._Z6KernelPKiPfS1_S1_fiPi:
[----:B------:R-:W0:Y:S01]  /*0000*/  LDC R1, c[0x0][0x37c] ;  /* 0x0000df00ff017b82 */ /* 0x000e220000000800 */
[----:B------:R-:W1:Y:S07]  /*0010*/  S2R R25, SR_CTAID.X ;  /* 0x0000000000197919 */ /* 0x000e6e0000002500 */
[----:B------:R-:W2:Y:S01]  /*0020*/  LDC.64 R30, c[0x0][0x390] ;  /* 0x0000e400ff1e7b82 */ /* 0x000ea20000000a00 */
[----:B------:R-:W3:Y:S01]  /*0030*/  LDCU.64 UR6, c[0x0][0x358] ;  /* 0x00006b00ff0677ac */ /* 0x000ee20008000a00 */
[----:B0-----:R-:W-:Y:S01]  /*0040*/  IADD3 R1, PT, PT, R1, -0x1fa0, RZ ;  /* 0xffffe06001017810 */ /* 0x001fe20007ffe0ff */
[----:B------:R-:W1:Y:S01]  /*0050*/  S2R R0, SR_TID.X ;  /* 0x0000000000007919 */ /* 0x000e620000002100 */
[----:B------:R-:W0:Y:S01]  /*0060*/  LDCU.64 UR4, c[0x0][0x380] ;  /* 0x00007000ff0477ac */ /* 0x000e220008000a00 */
[----:B-1----:R-:W-:-:S05]  /*0070*/  LEA R27, R25, R0, 0x6 ;  /* 0x00000000191b7211 */ /* 0x002fca00078e30ff */
[----:B--2---:R-:W-:-:S05]  /*0080*/  IMAD.WIDE R30, R27, 0x4, R30 ;  /* 0x000000041b1e7825 */ /* 0x004fca00078e021e */
[----:B---3--:R1:W5:Y:S01]  /*0090*/  LDG.E R26, desc[UR6][R30.64] ;  /* 0x000000061e1a7981 */ /* 0x008362000c1e1900 */
[----:B0-----:R-:W-:Y:S01]  /*00a0*/  UIADD3 UR4, UP0, UPT, UR4, 0x20, URZ ;  /* 0x0000002004047890 */ /* 0x001fe2000ff1e0ff */
[C---:B------:R-:W-:Y:S01]  /*00b0*/  VIADD R2, R1.reuse, 0xfa0 ;  /* 0x00000fa001027836 */ /* 0x040fe20000000000 */
[----:B------:R-:W-:Y:S01]  /*00c0*/  IADD3 R3, PT, PT, R1, 0xfc0, RZ ;  /* 0x00000fc001037810 */ /* 0x000fe20007ffe0ff */
[----:B------:R-:W-:Y:S01]  /*00d0*/  IMAD.SHL.U32 R24, R27, 0x400, RZ ;  /* 0x000004001b187824 */ /* 0x000fe200078e00ff */
[----:B------:R-:W-:Y:S02]  /*00e0*/  UIADD3.X UR5, UPT, UPT, URZ, UR5, URZ, UP0, !UPT ;  /* 0x00000005ff057290 */ /* 0x000fe400087fe4ff */
[----:B------:R-:W-:Y:S01]  /*00f0*/  MOV R28, UR4 ;  /* 0x00000004001c7c02 */ /* 0x000fe20008000f00 */
[----:B------:R-:W-:-:S03]  /*0100*/  UMOV UR4, URZ ;  /* 0x000000ff00047c82 */ /* 0x000fc60008000000 */
[----:B-1----:R-:W-:-:S07]  /*0110*/  MOV R29, UR5 ;  /* 0x00000005001d7c02 */ /* 0x002fce0008000f00 */
.L_x_0:
[----:B------:R-:W-:-:S05]  /*0120*/  IMAD.WIDE R20, R24, 0x4, R28 ;  /* 0x0000000418147825 */ /* 0x000fca00078e021c */
[----:B------:R-:W2:Y:S04]  /*0130*/  LDG.E R8, desc[UR6][R20.64+0x10] ;  /* 0x0000100614087981 */ /* 0x000ea8000c1e1900 */
[----:B------:R-:W2:Y:S04]  /*0140*/  LDG.E R9, desc[UR6][R20.64+0x14] ;  /* 0x0000140614097981 */ /* 0x000ea8000c1e1900 */
[----:B------:R-:W2:Y:S04]  /*0150*/  LDG.E R10, desc[UR6][R20.64+0x18] ;  /* 0x00001806140a7981 */ /* 0x000ea8000c1e1900 */
[----:B------:R-:W2:Y:S04]  /*0160*/  LDG.E R11, desc[UR6][R20.64+0x1c] ;  /* 0x00001c06140b7981 */ /* 0x000ea8000c1e1900 */
[----:B------:R-:W3:Y:S04]  /*0170*/  LDG.E R12, desc[UR6][R20.64+-0x20] ;  /* 0xffffe006140c7981 */ /* 0x000ee8000c1e1900 */
[----:B------:R-:W3:Y:S04]  /*0180*/  LDG.E R13, desc[UR6][R20.64+-0x1c] ;  /* 0xffffe406140d7981 */ /* 0x000ee8000c1e1900 */
[----:B------:R-:W3:Y:S04]  /*0190*/  LDG.E R14, desc[UR6][R20.64+-0x18] ;  /* 0xffffe806140e7981 */ /* 0x000ee8000c1e1900 */
[----:B------:R-:W3:Y:S04]  /*01a0*/  LDG.E R15, desc[UR6][R20.64+-0x14] ;  /* 0xffffec06140f7981 */ /* 0x000ee8000c1e1900 */
[----:B------:R-:W4:Y:S04]  /*01b0*/  LDG.E R4, desc[UR6][R20.64] ;  /* 0x0000000614047981 */ /* 0x000f28000c1e1900 */
[----:B------:R-:W4:Y:S04]  /*01c0*/  LDG.E R5, desc[UR6][R20.64+0x4] ;  /* 0x0000040614057981 */ /* 0x000f28000c1e1900 */
[----:B------:R-:W4:Y:S04]  /*01d0*/  LDG.E R6, desc[UR6][R20.64+0x8] ;  /* 0x0000080614067981 */ /* 0x000f28000c1e1900 */
[----:B------:R-:W4:Y:S01]  /*01e0*/  LDG.E R7, desc[UR6][R20.64+0xc] ;  /* 0x00000c0614077981 */ /* 0x000f22000c1e1900 */
[C---:B------:R-:W-:Y:S01]  /*01f0*/  VIADD R33, R24.reuse, 0x20 ;  /* 0x0000002018217836 */ /* 0x040fe20000000000 */
[----:B------:R-:W-:-:S02]  /*0200*/  IADD3 R35, PT, PT, R24, 0x10, RZ ;  /* 0x0000001018237810 */ /* 0x000fc40007ffe0ff */
[----:B------:R-:W4:Y:S01]  /*0210*/  LDG.E R16, desc[UR6][R20.64+-0x10] ;  /* 0xfffff00614107981 */ /* 0x000f22000c1e1900 */
[----:B------:R-:W-:-:S03]  /*0220*/  IMAD.WIDE R32, R33, 0x4, R28 ;  /* 0x0000000421207825 */ /* 0x000fc600078e021c */
[----:B------:R-:W4:Y:S01]  /*0230*/  LDG.E R17, desc[UR6][R20.64+-0xc] ;  /* 0xfffff40614117981 */ /* 0x000f22000c1e1900 */
[----:B------:R-:W-:-:S03]  /*0240*/  IMAD.WIDE R34, R35, 0x4, R28 ;  /* 0x0000000423227825 */ /* 0x000fc600078e021c */
[----:B------:R-:W4:Y:S04]  /*0250*/  LDG.E R18, desc[UR6][R20.64+-0x8] ;  /* 0xfffff80614127981 */ /* 0x000f28000c1e1900 */
[----:B------:R-:W4:Y:S01]  /*0260*/  LDG.E R19, desc[UR6][R20.64+-0x4] ;  /* 0xfffffc0614137981 */ /* 0x000f22000c1e1900 */
[----:B------:R-:W-:-:S03]  /*0270*/  IADD3 R37, PT, PT, R24, 0x30, RZ ;  /* 0x0000003018257810 */ /* 0x000fc60007ffe0ff */
[----:B------:R-:W4:Y:S04]  /*0280*/  LDG.E R22, desc[UR6][R34.64+0x8] ;  /* 0x0000080622167981 */ /* 0x000f28000c1e1900 */
[----:B--2---:R0:W-:Y:S04]  /*0290*/  STL.128 [R3+0x10], R8 ;  /* 0x0000100803007387 */ /* 0x0041e80000100c00 */
[----:B------:R-:W2:Y:S04]  /*02a0*/  LDG.E R20, desc[UR6][R34.64] ;  /* 0x0000000622147981 */ /* 0x000ea8000c1e1900 */
[----:B------:R-:W2:Y:S04]  /*02b0*/  LDG.E R21, desc[UR6][R34.64+0x4] ;  /* 0x0000040622157981 */ /* 0x000ea8000c1e1900 */
[----:B------:R-:W2:Y:S04]  /*02c0*/  LDG.E R23, desc[UR6][R34.64+0xc] ;  /* 0x00000c0622177981 */ /* 0x000ea8000c1e1900 */
[----:B0-----:R-:W2:Y:S04]  /*02d0*/  LDG.E R8, desc[UR6][R32.64+-0x20] ;  /* 0xffffe00620087981 */ /* 0x001ea8000c1e1900 */
[----:B------:R-:W2:Y:S04]  /*02e0*/  LDG.E R9, desc[UR6][R32.64+-0x1c] ;  /* 0xffffe40620097981 */ /* 0x000ea8000c1e1900 */
[----:B------:R-:W2:Y:S04]  /*02f0*/  LDG.E R10, desc[UR6][R32.64+-0x18] ;  /* 0xffffe806200a7981 */ /* 0x000ea8000c1e1900 */
[----:B------:R-:W2:Y:S04]  /*0300*/  LDG.E R11, desc[UR6][R32.64+-0x14] ;  /* 0xffffec06200b7981 */ /* 0x000ea8000c1e1900 */
[----:B---3--:R0:W-:Y:S04]  /*0310*/  STL.128 [R3+-0x20], R12 ;  /* 0xffffe00c03007387 */ /* 0x0081e80000100c00 */
[----:B----4-:R1:W-:Y:S04]  /*0320*/  STL.128 [R3], R4 ;  /* 0x0000000403007387 */ /* 0x0103e80000100c00 */
[----:B0-----:R-:W3:Y:S04]  /*0330*/  LDG.E R12, desc[UR6][R34.64+-0x20] ;  /* 0xffffe006220c7981 */ /* 0x001ee8000c1e1900 */
[----:B------:R-:W3:Y:S04]  /*0340*/  LDG.E R13, desc[UR6][R34.64+-0x1c] ;  /* 0xffffe406220d7981 */ /* 0x000ee8000c1e1900 */
[----:B------:R-:W3:Y:S04]  /*0350*/  LDG.E R14, desc[UR6][R34.64+-0x18] ;  /* 0xffffe806220e7981 */ /* 0x000ee8000c1e1900 */
[----:B------:R-:W3:Y:S04]  /*0360*/  LDG.E R15, desc[UR6][R34.64+-0x14] ;  /* 0xffffec06220f7981 */ /* 0x000ee8000c1e1900 */
[----:B-1----:R-:W4:Y:S04]  /*0370*/  LDG.E R4, desc[UR6][R34.64+0x10] ;  /* 0x0000100622047981 */ /* 0x002f28000c1e1900 */
[----:B------:R-:W4:Y:S04]  /*0380*/  LDG.E R5, desc[UR6][R34.64+0x14] ;  /* 0x0000140622057981 */ /* 0x000f28000c1e1900 */
[----:B------:R-:W4:Y:S04]  /*0390*/  LDG.E R6, desc[UR6][R34.64+0x18] ;  /* 0x0000180622067981 */ /* 0x000f28000c1e1900 */
[----:B------:R-:W4:Y:S01]  /*03a0*/  LDG.E R7, desc[UR6][R34.64+0x1c] ;  /* 0x00001c0622077981 */ /* 0x000f22000c1e1900 */
[----:B------:R-:W-:-:S03]  /*03b0*/  IMAD.WIDE R36, R37, 0x4, R28 ;  /* 0x0000000425247825 */ /* 0x000fc600078e021c */
[----:B------:R0:W-:Y:S04]  /*03c0*/  STL.128 [R3+-0x10], R16 ;  /* 0xfffff01003007387 */ /* 0x0001e80000100c00 */
[----:B0-----:R-:W4:Y:S04]  /*03d0*/  LDG.E R16, desc[UR6][R34.64+-0x10] ;  /* 0xfffff00622107981 */ /* 0x001f28000c1e1900 */
[----:B------:R-:W4:Y:S04]  /*03e0*/  LDG.E R17, desc[UR6][R34.64+-0xc] ;  /* 0xfffff40622117981 */ /* 0x000f28000c1e1900 */
[----:B------:R-:W4:Y:S04]  /*03f0*/  LDG.E R18, desc[UR6][R34.64+-0x8] ;  /* 0xfffff80622127981 */ /* 0x000f28000c1e1900 */
[----:B------:R0:W4:Y:S04]  /*0400*/  LDG.E R19, desc[UR6][R34.64+-0x4] ;  /* 0xfffffc0622137981 */ /* 0x000128000c1e1900 */
[----:B--2---:R1:W-:Y:S04]  /*0410*/  STL.128 [R3+0x60], R8 ;  /* 0x0000600803007387 */ /* 0x0043e80000100c00 */
[----:B-1----:R-:W2:Y:S04]  /*0420*/  LDG.E R8, desc[UR6][R36.64+-0x10] ;  /* 0xfffff00624087981 */ /* 0x002ea8000c1e1900 */
[----:B------:R-:W2:Y:S04]  /*0430*/  LDG.E R9, desc[UR6][R36.64+-0xc] ;  /* 0xfffff40624097981 */ /* 0x000ea8000c1e1900 */
[----:B------:R-:W2:Y:S04]  /*0440*/  LDG.E R10, desc[UR6][R36.64+-0x8] ;  /* 0xfffff806240a7981 */ /* 0x000ea8000c1e1900 */
[----:B------:R-:W2:Y:S04]  /*0450*/  LDG.E R11, desc[UR6][R36.64+-0x4] ;  /* 0xfffffc06240b7981 */ /* 0x000ea8000c1e1900 */
[----:B---3--:R1:W-:Y:S04]  /*0460*/  STL.128 [R3+0x20], R12 ;  /* 0x0000200c03007387 */ /* 0x0083e80000100c00 */
[----:B-1----:R-:W3:Y:S04]  /*0470*/  LDG.E R12, desc[UR6][R32.64+-0x10] ;  /* 0xfffff006200c7981 */ /* 0x002ee8000c1e1900 */
[----:B------:R-:W3:Y:S04]  /*0480*/  LDG.E R13, desc[UR6][R32.64+-0xc] ;  /* 0xfffff406200d7981 */ /* 0x000ee8000c1e1900 */
[----:B------:R-:W3:Y:S04]  /*0490*/  LDG.E R14, desc[UR6][R32.64+-0x8] ;  /* 0xfffff806200e7981 */ /* 0x000ee8000c1e1900 */
[----:B------:R-:W3:Y:S04]  /*04a0*/  LDG.E R15, desc[UR6][R32.64+-0x4] ;  /* 0xfffffc06200f7981 */ /* 0x000ee8000c1e1900 */
[----:B----4-:R1:W-:Y:S04]  /*04b0*/  STL.128 [R3+0x50], R4 ;  /* 0x0000500403007387 */ /* 0x0103e80000100c00 */
[----:B-1----:R-:W4:Y:S04]  /*04c0*/  LDG.E R4, desc[UR6][R32.64+0x10] ;  /* 0x0000100620047981 */ /* 0x002f28000c1e1900 */
[----:B------:R-:W4:Y:S04]  /*04d0*/  LDG.E R5, desc[UR6][R32.64+0x14] ;  /* 0x0000140620057981 */ /* 0x000f28000c1e1900 */
[----:B------:R-:W4:Y:S04]  /*04e0*/  LDG.E R6, desc[UR6][R32.64+0x18] ;  /* 0x0000180620067981 */ /* 0x000f28000c1e1900 */
[----:B------:R-:W4:Y:S01]  /*04f0*/  LDG.E R7, desc[UR6][R32.64+0x1c] ;  /* 0x00001c0620077981 */ /* 0x000f22000c1e1900 */
[----:B0-----:R-:W-:-:S05]  /*0500*/  IADD3 R35, PT, PT, R24, 0x40, RZ ;  /* 0x0000004018237810 */ /* 0x001fca0007ffe0ff */
[----:B------:R-:W-:Y:S01]  /*0510*/  IMAD.WIDE R34, R35, 0x4, R28 ;  /* 0x0000000423227825 */ /* 0x000fe200078e021c */
[----:B------:R0:W-:Y:S04]  /*0520*/  STL.128 [R3+0x30], R16 ;  /* 0x0000301003007387 */ /* 0x0001e80000100c00 */
[----:B------:R1:W-:Y:S04]  /*0530*/  STL.128 [R3+0x40], R20 ;  /* 0x0000401403007387 */ /* 0x0003e80000100c00 */
[----:B0-----:R-:W4:Y:S04]  /*0540*/  LDG.E R16, desc[UR6][R32.64] ;  /* 0x0000000620107981 */ /* 0x001f28000c1e1900 */
[----:B------:R-:W4:Y:S04]  /*0550*/  LDG.E R17, desc[UR6][R32.64+0x4] ;  /* 0x0000040620117981 */ /* 0x000f28000c1e1900 */
[----:B------:R-:W4:Y:S04]  /*0560*/  LDG.E R18, desc[UR6][R32.64+0x8] ;  /* 0x0000080620127981 */ /* 0x000f28000c1e1900 */
[----:B------:R0:W4:Y:S04]  /*0570*/  LDG.E R19, desc[UR6][R32.64+0xc] ;  /* 0x00000c0620137981 */ /* 0x000128000c1e1900 */
[----:B-1----:R-:W4:Y:S04]  /*0580*/  LDG.E R20, desc[UR6][R36.64+-0x20] ;  /* 0xffffe00624147981 */ /* 0x002f28000c1e1900 */
[----:B------:R-:W4:Y:S04]  /*0590*/  LDG.E R21, desc[UR6][R36.64+-0x1c] ;  /* 0xffffe40624157981 */ /* 0x000f28000c1e1900 */
[----:B------:R-:W4:Y:S04]  /*05a0*/  LDG.E R22, desc[UR6][R36.64+-0x18] ;  /* 0xffffe80624167981 */ /* 0x000f28000c1e1900 */
[----:B------:R-:W4:Y:S04]  /*05b0*/  LDG.E R23, desc[UR6][R36.64+-0x14] ;  /* 0xffffec0624177981 */ /* 0x000f28000c1e1900 */
        /* <DEDUP_REMOVED lines=15> */
[----:B0-----:R-:W-:-:S04]  /*06b0*/  VIADD R33, R24, 0x50 ;  /* 0x0000005018217836 */ /* 0x001fc80000000000 */
[----:B------:R-:W-:Y:S01]  /*06c0*/  IMAD.WIDE R32, R33, 0x4, R28 ;  /* 0x0000000421207825 */ /* 0x000fe200078e021c */
[----:B------:R0:W-:Y:S04]  /*06d0*/  STL.128 [R3+0x80], R16 ;  /* 0x0000801003007387 */ /* 0x0001e80000100c00 */
[----:B0-----:R-:W4:Y:S04]  /*06e0*/  LDG.E R16, desc[UR6][R36.64+0x10] ;  /* 0x0000100624107981 */ /* 0x001f28000c1e1900 */
[----:B------:R-:W4:Y:S04]  /*06f0*/  LDG.E R17, desc[UR6][R36.64+0x14] ;  /* 0x0000140624117981 */ /* 0x000f28000c1e1900 */
[----:B------:R-:W4:Y:S04]  /*0700*/  LDG.E R18, desc[UR6][R36.64+0x18] ;  /* 0x0000180624127981 */ /* 0x000f28000c1e1900 */
[----:B------:R-:W4:Y:S04]  /*0710*/  LDG.E R19, desc[UR6][R36.64+0x1c] ;  /* 0x00001c0624137981 */ /* 0x000f28000c1e1900 */
[----:B------:R0:W-:Y:S04]  /*0720*/  STL.128 [R3+0xa0], R20 ;  /* 0x0000a01403007387 */ /* 0x0001e80000100c00 */
[----:B0-----:R-:W4:Y:S04]  /*0730*/  LDG.E R20, desc[UR6][R34.64] ;  /* 0x0000000622147981 */ /* 0x001f28000c1e1900 */
[----:B------:R-:W4:Y:S04]  /*0740*/  LDG.E R21, desc[UR6][R34.64+0x4] ;  /* 0x0000040622157981 */ /* 0x000f28000c1e1900 */
[----:B------:R-:W4:Y:S04]  /*0750*/  LDG.E R22, desc[UR6][R34.64+0x8] ;  /* 0x0000080622167981 */ /* 0x000f28000c1e1900 */
[----:B------:R-:W4:Y:S04]  /*0760*/  LDG.E R23, desc[UR6][R34.64+0xc] ;  /* 0x00000c0622177981 */ /* 0x000f28000c1e1900 */
[----:B--2---:R0:W-:Y:S04]  /*0770*/  STL.128 [R3+0xf0], R8 ;  /* 0x0000f00803007387 */ /* 0x0041e80000100c00 */
[----:B0-----:R-:W2:Y:S04]  /*0780*/  LDG.E R8, desc[UR6][R32.64] ;  /* 0x0000000620087981 */ /* 0x001ea8000c1e1900 */
[----:B------:R-:W2:Y:S04]  /*0790*/  LDG.E R9, desc[UR6][R32.64+0x4] ;  /* 0x0000040620097981 */ /* 0x000ea8000c1e1900 */
[----:B------:R-:W2:Y:S04]  /*07a0*/  LDG.E R10, desc[UR6][R32.64+0x8] ;  /* 0x00000806200a7981 */ /* 0x000ea8000c1e1900 */
[----:B------:R-:W2:Y:S04]  /*07b0*/  LDG.E R11, desc[UR6][R32.64+0xc] ;  /* 0x00000c06200b7981 */ /* 0x000ea8000c1e1900 */
[----:B---3--:R0:W-:Y:S04]  /*07c0*/  STL.128 [R3+0xc0], R12 ;  /* 0x0000c00c03007387 */ /* 0x0081e80000100c00 */
[----:B0-----:R-:W3:Y:S04]  /*07d0*/  LDG.E R12, desc[UR6][R34.64+0x10] ;  /* 0x00001006220c7981 */ /* 0x001ee8000c1e1900 */
[----:B------:R-:W3:Y:S04]  /*07e0*/  LDG.E R13, desc[UR6][R34.64+0x14] ;  /* 0x00001406220d7981 */ /* 0x000ee8000c1e1900 */
[----:B------:R-:W3:Y:S04]  /*07f0*/  LDG.E R14, desc[UR6][R34.64+0x18] ;  /* 0x00001806220e7981 */ /* 0x000ee8000c1e1900 */
[----:B------:R0:W3:Y:S04]  /*0800*/  LDG.E R15, desc[UR6][R34.64+0x1c] ;  /* 0x00001c06220f7981 */ /* 0x0000e8000c1e1900 */
        /* <DEDUP_REMOVED lines=17> */
[----:B--2---:R0:W-:Y:S02]  /*0920*/  STL.128 [R3+0x140], R8 ;  /* 0x0001400803007387 */ /* 0x0041e40000100c00 */
[----:B0-----:R-:W-:-:S02]  /*0930*/  IADD3 R9, PT, PT, R24, 0x70, RZ ;  /* 0x0000007018097810 */ /* 0x001fc40007ffe0ff */
        /* <DEDUP_REMOVED lines=8> */
[----:B----4-:R1:W-:Y:S01]  /*09c0*/  STL.128 [R3+0x120], R4 ;  /* 0x0001200403007387 */ /* 0x0103e20000100c00 */
[----:B0-----:R-:W-:-:S03]  /*09d0*/  IMAD.WIDE R32, R9, 0x4, R28 ;  /* 0x0000000409207825 */ /* 0x001fc600078e021c */
[----:B------:R-:W2:Y:S04]  /*09e0*/  LDG.E R9, desc[UR6][R34.64+0x4] ;  /* 0x0000040622097981 */ /* 0x000ea8000c1e1900 */
[----:B-1----:R-:W4:Y:S04]  /*09f0*/  LDG.E R4, desc[UR6][R34.64+-0x10] ;  /* 0xfffff00622047981 */ /* 0x002f28000c1e1900 */
        /* <DEDUP_REMOVED lines=13> */
[----:B---3--:R0:W-:Y:S04]  /*0ad0*/  STL.128 [R3+0x150], R12 ;  /* 0x0001500c03007387 */ /* 0x0081e80000100c00 */
[----:B--2---:R1:W-:Y:S04]  /*0ae0*/  STL.128 [R3+0x180], R8 ;  /* 0x0001800803007387 */ /* 0x0043e80000100c00 */
[----:B0-----:R-:W2:Y:S04]  /*0af0*/  LDG.E R12, desc[UR6][R32.64+-0x20] ;  /* 0xffffe006200c7981 */ /* 0x001ea8000c1e1900 */
[----:B------:R-:W2:Y:S04]  /*0b00*/  LDG.E R13, desc[UR6][R32.64+-0x1c] ;  /* 0xffffe406200d7981 */ /* 0x000ea8000c1e1900 */
[----:B------:R-:W2:Y:S04]  /*0b10*/  LDG.E R14, desc[UR6][R32.64+-0x18] ;  /* 0xffffe806200e7981 */ /* 0x000ea8000c1e1900 */
[----:B------:R-:W2:Y:S04]  /*0b20*/  LDG.E R15, desc[UR6][R32.64+-0x14] ;  /* 0xffffec06200f7981 */ /* 0x000ea8000c1e1900 */
[----:B----4-:R0:W-:Y:S04]  /*0b30*/  STL.128 [R3+0x170], R4 ;  /* 0x0001700403007387 */ /* 0x0101e80000100c00 */
[----:B-1----:R-:W3:Y:S04]  /*0b40*/  LDG.E R8, desc[UR6][R32.64+0x10] ;  /* 0x0000100620087981 */ /* 0x002ee8000c1e1900 */
[----:B------:R-:W3:Y:S04]  /*0b50*/  LDG.E R9, desc[UR6][R32.64+0x14] ;  /* 0x0000140620097981 */ /* 0x000ee8000c1e1900 */
[----:B------:R-:W3:Y:S04]  /*0b60*/  LDG.E R10, desc[UR6][R32.64+0x18] ;  /* 0x00001806200a7981 */ /* 0x000ee8000c1e1900 */
[----:B0-----:R-:W4:Y:S04]  /*0b70*/  LDG.E R4, desc[UR6][R32.64+-0x10] ;  /* 0xfffff00620047981 */ /* 0x001f28000c1e1900 */
[----:B------:R-:W4:Y:S04]  /*0b80*/  LDG.E R5, desc[UR6][R32.64+-0xc] ;  /* 0xfffff40620057981 */ /* 0x000f28000c1e1900 */
[----:B------:R-:W4:Y:S04]  /*0b90*/  LDG.E R6, desc[UR6][R32.64+-0x8] ;  /* 0xfffff80620067981 */ /* 0x000f28000c1e1900 */
[----:B------:R-:W4:Y:S04]  /*0ba0*/  LDG.E R7, desc[UR6][R32.64+-0x4] ;  /* 0xfffffc0620077981 */ /* 0x000f28000c1e1900 */
[----:B------:R-:W3:Y:S01]  /*0bb0*/  LDG.E R11, desc[UR6][R32.64+0x1c] ;  /* 0x00001c06200b7981 */ /* 0x000ee2000c1e1900 */
[----:B------:R-:W-:-:S04]  /*0bc0*/  UIADD3 UR4, UPT, UPT, UR4, 0x80, URZ ;  /* 0x0000008004047890 */ /* 0x000fc8000fffe0ff */
[----:B------:R-:W-:Y:S01]  /*0bd0*/  UISETP.NE.AND UP0, UPT, UR4, 0x400, UPT ;  /* 0x000004000400788c */ /* 0x000fe2000bf05270 */
[----:B------:R-:W-:Y:S01]  /*0be0*/  STL.128 [R3+0x190], R16 ;  /* 0x0001901003007387 */ /* 0x000fe20000100c00 */
[----:B------:R-:W-:-:S03]  /*0bf0*/  VIADD R24, R24, 0x80 ;  /* 0x0000008018187836 */ /* 0x000fc60000000000 */
[----:B------:R-:W-:Y:S04]  /*0c00*/  STL.128 [R3+0x1c0], R20 ;  /* 0x0001c01403007387 */ /* 0x000fe80000100c00 */
[----:B--2---:R-:W-:Y:S04]  /*0c10*/  STL.128 [R3+0x1a0], R12 ;  /* 0x0001a00c03007387 */ /* 0x004fe80000100c00 */
[----:B----4-:R-:W-:Y:S04]  /*0c20*/  STL.128 [R3+0x1b0], R4 ;  /* 0x0001b00403007387 */ /* 0x010fe80000100c00 */
[----:B---3--:R0:W-:Y:S02]  /*0c30*/  STL.128 [R3+0x1d0], R8 ;  /* 0x0001d00803007387 */ /* 0x0081e40000100c00 */
[----:B0-----:R-:W-:Y:S01]  /*0c40*/  IADD3 R3, PT, PT, R3, 0x200, RZ ;  /* 0x0000020003037810 */ /* 0x001fe20007ffe0ff */
[----:B------:R-:W-:Y:S06]  /*0c50*/  BRA.U UP0, `(.L_x_0) ;  /* 0xfffffff500307547 */ /* 0x000fec000b83ffff */
[----:B------:R0:W5:Y:S01]  /*0c60*/  LDL R8, [R1+0xfa0] ;  /* 0x000fa00001087983 */ /* 0x0001620000100800 */
[----:B------:R-:W1:Y:S01]  /*0c70*/  LDC R4, c[0x0][0x3a0] ;  /* 0x0000e800ff047b82 */ /* 0x000e620000000800 */
[----:B------:R-:W-:-:S07]  /*0c80*/  HFMA2 R3, -RZ, RZ, 0, 0 ;  /* 0x00000000ff037431 */ /* 0x000fce00000001ff */
[----:B------:R-:W2:Y:S01]  /*0c90*/  LDC.64 R6, c[0x0][0x388] ;  /* 0x0000e200ff067b82 */ /* 0x000ea20000000a00 */
[----:B-1----:R-:W-:-:S06]  /*0ca0*/  FADD R4, -R4, 1 ;  /* 0x3f80000004047421 */ /* 0x002fcc0000000100 */
[----:B------:R-:W1:Y:S01]  /*0cb0*/  F2F.F64.F32 R4, R4 ;  /* 0x0000000400047310 */ /* 0x000e620000201800 */
[----:B0-2---:R-:W-:-:S07]  /*0cc0*/  IMAD.WIDE R6, R27, 0x4, R6 ;  /* 0x000000041b067825 */ /* 0x005fce00078e0206 */
.L_x_10:
[----:B-----5:R-:W-:Y:S01]  /*0cd0*/  ISETP.NE.AND P0, PT, R8, -0x1, PT ;  /* 0xffffffff0800780c */ /* 0x020fe20003f05270 */
[----:B------:R-:W-:Y:S01]  /*0ce0*/  BSSY.RECONVERGENT B0, `(.L_x_1) ;  /* 0x0000014000007945 */ /* 0x000fe20003800200 */
[----:B-1----:R-:W-:-:S11]  /*0cf0*/  CS2R R10, SRZ ;  /* 0x00000000000a7805 */ /* 0x002fd6000001ff00 */
[----:B0-----:R-:W-:Y:S05]  /*0d00*/  @!P0 BRA `(.L_x_2) ;  /* 0x0000000000448947 */ /* 0x001fea0003800000 */
[----:B------:R-:W0:Y:S01]  /*0d10*/  LDC.64 R10, c[0x0][0x388] ;  /* 0x0000e200ff0a7b82 */ /* 0x000e220000000a00 */
[----:B------:R-:W-:Y:S01]  /*0d20*/  BSSY.RECONVERGENT B1, `(.L_x_3) ;  /* 0x000000c000017945 */ /* 0x000fe20003800200 */
[----:B------:R-:W-:Y:S01]  /*0d30*/  IMAD.MOV.U32 R9, RZ, RZ, RZ ;  /* 0x000000ffff097224 */ /* 0x000fe200078e00ff */
[----:B------:R-:W-:Y:S02]  /*0d40*/  MOV R14, RZ ;  /* 0x000000ff000e7202 */ /* 0x000fe40000000f00 */
[----:B------:R-:W-:-:S07]  /*0d50*/  MOV R15, R8 ;  /* 0x00000008000f7202 */ /* 0x000fce0000000f00 */
.L_x_4:
[----:B------:R-:W-:Y:S01]  /*0d60*/  LEA R16, R9, R2, 0x2 ;  /* 0x0000000209107211 */ /* 0x000fe200078e10ff */
[----:B0-----:R-:W-:-:S04]  /*0d70*/  IMAD.WIDE R12, R15, 0x4, R10 ;  /* 0x000000040f0c7825 */ /* 0x001fc800078e020a */
[----:B------:R-:W2:Y:S04]  /*0d80*/  LDL R15, [R16+0x4] ;  /* 0x00000400100f7983 */ /* 0x000ea80000100800 */
[----:B------:R-:W3:Y:S01]  /*0d90*/  LDG.E.STRONG.SYS R13, desc[UR6][R12.64] ;  /* 0x000000060c0d7981 */ /* 0x000ee2000c1f5900 */
[----:B------:R-:W-:Y:S01]  /*0da0*/  VIADD R9, R9, 0x1 ;  /* 0x0000000109097836 */ /* 0x000fe20000000000 */
[----:B--2---:R-:W-:Y:S01]  /*0db0*/  ISETP.NE.AND P0, PT, R15, -0x1, PT ;  /* 0xffffffff0f00780c */ /* 0x004fe20003f05270 */
[----:B---3--:R-:W-:-:S12]  /*0dc0*/  FADD R14, R13, R14 ;  /* 0x0000000e0d0e7221 */ /* 0x008fd80000000000 */
[----:B------:R-:W-:Y:S05]  /*0dd0*/  @P0 BRA `(.L_x_4) ;  /* 0xfffffffc00e00947 */ /* 0x000fea000383ffff */
[----:B------:R-:W-:Y:S05]  /*0de0*/  BSYNC.RECONVERGENT B1 ;  /* 0x0000000000017941 */ /* 0x000fea0003800200 */
.L_x_3:
[----:B------:R-:W0:Y:S02]  /*0df0*/  F2F.F64.F32 R10, R14 ;  /* 0x0000000e000a7310 */ /* 0x000e240000201800 */
[----:B0-----:R-:W-:-:S08]  /*0e00*/  DADD R10, R10, R10 ;  /* 0x000000000a0a7229 */ /* 0x001fd0000000000a */
[----:B------:R-:W-:-:S11]  /*0e10*/  DMUL R10, R10, 0.0009765625 ;  /* 0x3f5000000a0a7828 */ /* 0x000fd60000000000 */
.L_x_2:
[----:B------:R-:W-:Y:S05]  /*0e20*/  BSYNC.RECONVERGENT B0 ;  /* 0x0000000000007941 */ /* 0x000fea0003800200 */
.L_x_1:
[----:B------:R-:W0:Y:S01]  /*0e30*/  LDCU UR4, c[0x0][0x3a0] ;  /* 0x00007400ff0477ac */ /* 0x000e220008000800 */
[----:B------:R-:W-:Y:S01]  /*0e40*/  ISETP.NE.AND P0, PT, R0, RZ, PT ;  /* 0x000000ff0000720c */ /* 0x000fe20003f05270 */
[----:B0-----:R-:W-:-:S04]  /*0e50*/  FMUL R9, R26, UR4 ;  /* 0x000000041a097c20 */ /* 0x001fc80008400000 */
[----:B------:R-:W1:Y:S02]  /*0e60*/  F2F.F64.F32 R12, R9 ;  /* 0x00000009000c7310 */ /* 0x000e640000201800 */
[----:B-1----:R-:W-:-:S08]  /*0e70*/  DADD R12, R4, R12 ;  /* 0x00000000040c7229 */ /* 0x002fd0000000000c */
[----:B------:R-:W-:Y:S01]  /*0e80*/  DADD R10, R12, -R10 ;  /* 0x000000000c0a7229 */ /* 0x000fe2000000080a */
[----:B------:R-:W-:-:S05]  /*0e90*/  LEA R12, R3, R1, 0x2 ;  /* 0x00000001030c7211 */ /* 0x000fca00078e10ff */
[----:B------:R-:W0:Y:S02]  /*0ea0*/  F2F.F32.F64 R26, R10 ;  /* 0x0000000a001a7310 */ /* 0x000e240000301000 */
[----:B0-----:R-:W-:-:S05]  /*0eb0*/  FMNMX R13, RZ, R26, !PT ;  /* 0x0000001aff0d7209 */ /* 0x001fca0007800000 */
[----:B------:R0:W-:Y:S04]  /*0ec0*/  STL [R12], R13 ;  /* 0x0000000d0c007387 */ /* 0x0001e80000100800 */
[----:B------:R0:W-:Y:S01]  /*0ed0*/  STG.E.STRONG.SYS desc[UR6][R6.64], R13 ;  /* 0x0000000d06007986 */ /* 0x0001e2000c115906 */
[----:B------:R-:W-:Y:S05]  /*0ee0*/  @P0 BRA `(.L_x_5) ;  /* 0x0000000000440947 */ /* 0x000fea0003800000 */
[----:B------:R-:W1:Y:S01]  /*0ef0*/  LDC.64 R10, c[0x0][0x3a8] ;  /* 0x0000ea00ff0a7b82 */ /* 0x000e620000000a00 */
[----:B------:R-:W-:Y:S02]  /*0f00*/  ISETP.NE.AND P0, PT, R25, RZ, PT ;  /* 0x000000ff1900720c */ /* 0x000fe40003f05270 */
[----:B------:R-:W-:-:S05]  /*0f10*/  MOV R9, 0x1 ;  /* 0x0000000100097802 */ /* 0x000fca0000000f00 */
[----:B-1----:R1:W-:Y:S06]  /*0f20*/  REDG.E.ADD.STRONG.GPU desc[UR6][R10.64], R9 ;  /* 0x000000090a00798e */ /* 0x0023ec000c12e106 */
[----:B------:R-:W-:Y:S05]  /*0f30*/  @!P0 BRA `(.L_x_6) ;  /* 0x0000000000148947 */ /* 0x000fea0003800000 */
.L_x_7:
[----:B------:R-:W-:Y:S05]  /*0f40*/  YIELD ;  /* 0x0000000000007946 */ /* 0x000fea0003800000 */
[----:B-1----:R-:W2:Y:S02]  /*0f50*/  ATOMG.E.OR.STRONG.GPU PT, R9, desc[UR6][R10.64], RZ ;  /* 0x800000ff0a0979a8 */ /* 0x002ea4000b1ef106 */
[----:B--2---:R-:W-:-:S13]  /*0f60*/  ISETP.GT.AND P0, PT, R9, RZ, PT ;  /* 0x000000ff0900720c */ /* 0x004fda0003f04270 */
[----:B------:R-:W-:Y:S05]  /*0f70*/  @P0 BRA `(.L_x_7) ;  /* 0xfffffffc00f00947 */ /* 0x000fea000383ffff */
[----:B------:R-:W-:Y:S05]  /*0f80*/  BRA `(.L_x_5) ;  /* 0x00000000001c7947 */ /* 0x000fea0003800000 */
.L_x_6:
[----:B------:R-:W-:Y:S01]  /*0f90*/  BSSY B0, `(.L_x_8) ;  /* 0x0000005000007945 */ /* 0x000fe20003800000 */
.L_x_9:
[----:B------:R-:W-:Y:S05]  /*0fa0*/  YIELD ;  /* 0x0000000000007946 */ /* 0x000fea0003800000 */
[----:B-1----:R-:W2:Y:S02]  /*0fb0*/  ATOMG.E.OR.STRONG.GPU PT, R9, desc[UR6][R10.64], RZ ;  /* 0x800000ff0a0979a8 */ /* 0x002ea4000b1ef106 */
[----:B--2---:R-:W-:-:S13]  /*0fc0*/  ISETP.GE.AND P0, PT, R9, 0x10, PT ;  /* 0x000000100900780c */ /* 0x004fda0003f06270 */
[----:B------:R-:W-:Y:S05]  /*0fd0*/  @!P0 BRA `(.L_x_9) ;  /* 0xfffffffc00f08947 */ /* 0x000fea000383ffff */
[----:B------:R-:W-:Y:S05]  /*0fe0*/  BSYNC B0 ;  /* 0x0000000000007941 */ /* 0x000fea0003800000 */
.L_x_8:
[----:B------:R1:W5:Y:S02]  /*0ff0*/  ATOMG.E.EXCH.STRONG.GPU PT, RZ, desc[UR6][R10.64], RZ ;  /* 0x800000ff0aff79a8 */ /* 0x000364000c1ef106 */
.L_x_5:
[----:B------:R-:W-:Y:S05]  /*1000*/  WARPSYNC.ALL ;  /* 0x0000000000007948 */ /* 0x000fea0003800000 */
[----:B------:R-:W-:Y:S01]  /*1010*/  IADD3 R3, PT, PT, R3, 0x1, RZ ;  /* 0x0000000103037810 */ /* 0x000fe20007ffe0ff */
[----:B------:R-:W-:Y:S03]  /*1020*/  BAR.SYNC.DEFER_BLOCKING 0x0 ;  /* 0x0000000000007b1d */ /* 0x000fe60000010000 */
[----:B------:R-:W-:-:S13]  /*1030*/  ISETP.NE.AND P0, PT, R3, 0x3e8, PT ;  /* 0x000003e80300780c */ /* 0x000fda0003f05270 */
[----:B------:R-:W-:Y:S05]  /*1040*/  @P0 BRA `(.L_x_10) ;  /* 0xfffffffc00200947 */ /* 0x000fea000383ffff */
[----:B0-----:R-:W2:Y:S01]  /*1050*/  LDL.128 R12, [R1] ;  /* 0x00000000010c7983 */ /* 0x001ea20000100c00 */
[----:B------:R-:W0:Y:S03]  /*1060*/  LDCU.64 UR4, c[0x0][0x398] ;  /* 0x00007300ff0477ac */ /* 0x000e260008000a00 */
[----:B-1----:R-:W3:Y:S01]  /*1070*/  LDL.128 R8, [R1+0x10] ;  /* 0x0000100001087983 */ /* 0x002ee20000100c00 */
[----:B------:R-:W1:Y:S03]  /*1080*/  LDCU UR8, c[0x0][0x3a4] ;  /* 0x00007480ff0877ac */ /* 0x000e660008000800 */
[----:B------:R-:W4:Y:S04]  /*1090*/  LDL.128 R4, [R1+0x20] ;  /* 0x0000200001047983 */ /* 0x000f280000100c00 */
[----:B------:R-:W4:Y:S04]  /*10a0*/  LDL.128 R16, [R1+0x30] ;  /* 0x0000300001107983 */ /* 0x000f280000100c00 */
[----:B------:R1:W-:Y:S01]  /*10b0*/  STG.E desc[UR6][R30.64], R26 ;  /* 0x0000001a1e007986 */ /* 0x0003e2000c101906 */
[----:B0-----:R-:W-:-:S03]  /*10c0*/  UIADD3 UR4, UP0, UPT, UR4, 0x10, URZ ;  /* 0x0000001004047890 */ /* 0x001fc6000ff1e0ff */
[----:B------:R-:W4:Y:S01]  /*10d0*/  LDL.128 R20, [R1+0x40] ;  /* 0x0000400001147983 */ /* 0x000f220000100c00 */
[----:B------:R-:W-:Y:S01]  /*10e0*/  UIADD3.X UR5, UPT, UPT, URZ, UR5, URZ, UP0, !UPT ;  /* 0x00000005ff057290 */ /* 0x000fe200087fe4ff */
[----:B-1----:R-:W-:Y:S01]  /*10f0*/  VIADD R3, R27, UR8 ;  /* 0x000000081b037c36 */ /* 0x002fe20008000000 */
[----:B------:R-:W-:Y:S01]  /*1100*/  MOV R36, UR4 ;  /* 0x0000000400247c02 */ /* 0x000fe20008000f00 */
[----:B------:R-:W4:Y:S02]  /*1110*/  LDL.128 R32, [R1+0x50] ;  /* 0x0000500001207983 */ /* 0x000f240000100c00 */
[----:B------:R-:W-:Y:S01]  /*1120*/  IMAD R3, R3, 0x3e8, RZ ;  /* 0x000003e803037824 */ /* 0x000fe200078e02ff */
[----:B------:R-:W-:-:S04]  /*1130*/  MOV R37, UR5 ;  /* 0x0000000500257c02 */ /* 0x000fc80008000f00 */
[C---:B------:R-:W-:Y:S01]  /*1140*/  IADD3 R25, PT, PT, R3.reuse, 0x8, RZ ;  /* 0x0000000803197810 */ /* 0x040fe20007ffe0ff */
[----:B------:R-:W-:-:S04]  /*1150*/  IMAD.WIDE R28, R3, 0x4, R36 ;  /* 0x00000004031c7825 */ /* 0x000fc800078e0224 */
[----:B------:R-:W-:Y:S02]  /*1160*/  IMAD.WIDE R30, R25, 0x4, R36 ;  /* 0x00000004191e7825 */ /* 0x000fe400078e0224 */
[----:B------:R-:W4:Y:S04]  /*1170*/  LDL.128 R24, [R1+0x60] ;  /* 0x0000600001187983 */ /* 0x000f280000100c00 */
[----:B--2---:R-:W-:Y:S04]  /*1180*/  STG.E desc[UR6][R28.64+-0x10], R12 ;  /* 0xfffff00c1c007986 */ /* 0x004fe8000c101906 */
[----:B------:R-:W-:Y:S04]  /*1190*/  STG.E desc[UR6][R28.64+-0xc], R13 ;  /* 0xfffff40d1c007986 */ /* 0x000fe8000c101906 */
[----:B------:R-:W-:Y:S04]  /*11a0*/  STG.E desc[UR6][R28.64+-0x8], R14 ;  /* 0xfffff80e1c007986 */ /* 0x000fe8000c101906 */
[----:B------:R0:W-:Y:S04]  /*11b0*/  STG.E desc[UR6][R28.64+-0x4], R15 ;  /* 0xfffffc0f1c007986 */ /* 0x0001e8000c101906 */
[----:B0-----:R-:W2:Y:S04]  /*11c0*/  LDL.128 R12, [R1+0x70] ;  /* 0x00007000010c7983 */ /* 0x001ea80000100c00 */
[----:B---3--:R0:W-:Y:S04]  /*11d0*/  STG.E desc[UR6][R28.64+0x4], R9 ;  /* 0x000004091c007986 */ /* 0x0081e8000c101906 */
[----:B------:R1:W-:Y:S04]  /*11e0*/  STG.E desc[UR6][R28.64+0xc], R11 ;  /* 0x00000c0b1c007986 */ /* 0x0003e8000c101906 */
[----:B------:R3:W-:Y:S01]  /*11f0*/  STG.E desc[UR6][R28.64], R8 ;  /* 0x000000081c007986 */ /* 0x0007e2000c101906 */
[----:B0-----:R-:W-:-:S03]  /*1200*/  VIADD R9, R3, 0x10 ;  /* 0x0000001003097836 */ /* 0x001fc60000000000 */
[----:B------:R-:W-:Y:S01]  /*1210*/  STG.E desc[UR6][R28.64+0x8], R10 ;  /* 0x0000080a1c007986 */ /* 0x000fe2000c101906 */
[----:B-1----:R-:W-:-:S03]  /*1220*/  IADD3 R11, PT, PT, R3, 0x18, RZ ;  /* 0x00000018030b7810 */ /* 0x002fc60007ffe0ff */
[----:B----4-:R-:W-:Y:S01]  /*1230*/  STG.E desc[UR6][R30.64+-0x10], R4 ;  /* 0xfffff0041e007986 */ /* 0x010fe2000c101906 */
[----:B---3--:R-:W-:-:S03]  /*1240*/  IMAD.WIDE R8, R9, 0x4, R36 ;  /* 0x0000000409087825 */ /* 0x008fc600078e0224 */
[----:B------:R0:W-:Y:S04]  /*1250*/  STG.E desc[UR6][R30.64+-0xc], R5 ;  /* 0xfffff4051e007986 */ /* 0x0001e8000c101906 */
[----:B------:R1:W-:Y:S04]  /*1260*/  STG.E desc[UR6][R30.64+-0x8], R6 ;  /* 0xfffff8061e007986 */ /* 0x0003e8000c101906 */
[----:B------:R1:W-:Y:S01]  /*1270*/  STG.E desc[UR6][R30.64+-0x4], R7 ;  /* 0xfffffc071e007986 */ /* 0x0003e2000c101906 */
[----:B0-----:R-:W-:-:S03]  /*1280*/  IMAD.WIDE R4, R11, 0x4, R36 ;  /* 0x000000040b047825 */ /* 0x001fc600078e0224 */
[----:B------:R1:W-:Y:S04]  /*1290*/  STG.E desc[UR6][R30.64], R16 ;  /* 0x000000101e007986 */ /* 0x0003e8000c101906 */
        /* <DEDUP_REMOVED lines=14> */
[----:B------:R1:W-:Y:S01]  /*1380*/  STG.E desc[UR6][R4.64+-0x4], R27 ;  /* 0xfffffc1b04007986 */ /* 0x0003e2000c101906 */
[----:B------:R-:W-:-:S02]  /*1390*/  IADD3 R0, PT, PT, R1, 0x90, RZ ;  /* 0x0000009001007810 */ /* 0x000fc40007ffe0ff */
[----:B------:R-:W-:Y:S01]  /*13a0*/  IADD3 R2, PT, PT, R3, 0x20, RZ ;  /* 0x0000002003027810 */ /* 0x000fe20007ffe0ff */
[----:B------:R-:W-:Y:S01]  /*13b0*/  UMOV UR4, 0x20 ;  /* 0x0000002000047882 */ /* 0x000fe20000000000 */
[----:B--2---:R1:W-:Y:S04]  /*13c0*/  STG.E desc[UR6][R4.64], R12 ;  /* 0x0000000c04007986 */ /* 0x0043e8000c101906 */
[----:B------:R1:W-:Y:S04]  /*13d0*/  STG.E desc[UR6][R4.64+0x4], R13 ;  /* 0x0000040d04007986 */ /* 0x0003e8000c101906 */
[----:B------:R1:W-:Y:S04]  /*13e0*/  STG.E desc[UR6][R4.64+0x8], R14 ;  /* 0x0000080e04007986 */ /* 0x0003e8000c101906 */
[----:B------:R1:W-:Y:S02]  /*13f0*/  STG.E desc[UR6][R4.64+0xc], R15 ;  /* 0x00000c0f04007986 */ /* 0x0003e4000c101906 */
.L_x_11:
[----:B01----:R-:W2:Y:S04]  /*1400*/  LDL.128 R20, [R0+-0x10] ;  /* 0xfffff00000147983 */ /* 0x003ea80000100c00 */
[----:B------:R-:W3:Y:S04]  /*1410*/  LDL.128 R4, [R0] ;  /* 0x0000000000047983 */ /* 0x000ee80000100c00 */
[----:B------:R-:W4:Y:S01]  /*1420*/  LDL.128 R16, [R0+0x10] ;  /* 0x0000100000107983 */ /* 0x000f220000100c00 */
[----:B------:R-:W-:-:S03]  /*1430*/  IMAD.WIDE R34, R2, 0x4, R36 ;  /* 0x0000000402227825 */ /* 0x000fc600078e0224 */
[----:B------:R-:W4:Y:S04]  /*1440*/  LDL.128 R8, [R0+0x20] ;  /* 0x0000200000087983 */ /* 0x000f280000100c00 */
[----:B------:R-:W4:Y:S04]  /*1450*/  LDL.128 R12, [R0+0x30] ;  /* 0x00003000000c7983 */ /* 0x000f280000100c00 */
[----:B------:R-:W4:Y:S04]  /*1460*/  LDL.128 R28, [R0+0x40] ;  /* 0x00004000001c7983 */ /* 0x000f280000100c00 */
[----:B------:R-:W4:Y:S04]  /*1470*/  LDL.128 R24, [R0+0x50] ;  /* 0x0000500000187983 */ /* 0x000f280000100c00 */
[----:B--2---:R-:W-:Y:S04]  /*1480*/  STG.E desc[UR6][R34.64+-0x10], R20 ;  /* 0xfffff01422007986 */ /* 0x004fe8000c101906 */
[----:B------:R-:W-:Y:S04]  /*1490*/  STG.E desc[UR6][R34.64+-0xc], R21 ;  /* 0xfffff41522007986 */ /* 0x000fe8000c101906 */
[----:B------:R-:W-:Y:S04]  /*14a0*/  STG.E desc[UR6][R34.64+-0x8], R22 ;  /* 0xfffff81622007986 */ /* 0x000fe8000c101906 */
[----:B------:R0:W-:Y:S04]  /*14b0*/  STG.E desc[UR6][R34.64+-0x4], R23 ;  /* 0xfffffc1722007986 */ /* 0x0001e8000c101906 */
[----:B0-----:R-:W2:Y:S01]  /*14c0*/  LDL.128 R20, [R0+0x60] ;  /* 0x0000600000147983 */ /* 0x001ea20000100c00 */
[----:B------:R-:W-:-:S03]  /*14d0*/  VIADD R33, R2, 0x8 ;  /* 0x0000000802217836 */ /* 0x000fc60000000000 */
[----:B---3--:R-:W-:Y:S01]  /*14e0*/  STG.E desc[UR6][R34.64], R4 ;  /* 0x0000000422007986 */ /* 0x008fe2000c101906 */
[----:B------:R-:W-:-:S03]  /*14f0*/  IMAD.WIDE R32, R33, 0x4, R36 ;  /* 0x0000000421207825 */ /* 0x000fc600078e0224 */
[----:B------:R-:W-:Y:S04]  /*1500*/  STG.E desc[UR6][R34.64+0x4], R5 ;  /* 0x0000040522007986 */ /* 0x000fe8000c101906 */
[----:B------:R-:W-:Y:S04]  /*1510*/  STG.E desc[UR6][R34.64+0x8], R6 ;  /* 0x0000080622007986 */ /* 0x000fe8000c101906 */
[----:B------:R0:W-:Y:S01]  /*1520*/  STG.E desc[UR6][R34.64+0xc], R7 ;  /* 0x00000c0722007986 */ /* 0x0001e2000c101906 */
[----:B------:R-:W-:-:S03]  /*1530*/  IADD3 R3, PT, PT, R2, 0x18, RZ ;  /* 0x0000001802037810 */ /* 0x000fc60007ffe0ff */
[----:B----4-:R-:W-:Y:S01]  /*1540*/  STG.E desc[UR6][R32.64+-0x10], R16 ;  /* 0xfffff01020007986 */ /* 0x010fe2000c101906 */
[----:B0-----:R-:W-:-:S03]  /*1550*/  IADD3 R35, PT, PT, R2, 0x10, RZ ;  /* 0x0000001002237810 */ /* 0x001fc60007ffe0ff */
[----:B------:R-:W-:Y:S02]  /*1560*/  STG.E desc[UR6][R32.64+-0xc], R17 ;  /* 0xfffff41120007986 */ /* 0x000fe4000c101906 */
[--C-:B------:R-:W-:Y:S02]  /*1570*/  IMAD.WIDE R34, R35, 0x4, R36.reuse ;  /* 0x0000000423227825 */ /* 0x100fe400078e0224 */
[----:B------:R-:W-:Y:S04]  /*1580*/  STG.E desc[UR6][R32.64+-0x8], R18 ;  /* 0xfffff81220007986 */ /* 0x000fe8000c101906 */
[----:B------:R0:W-:Y:S04]  /*1590*/  STG.E desc[UR6][R32.64+-0x4], R19 ;  /* 0xfffffc1320007986 */ /* 0x0001e8000c101906 */
[----:B------:R-:W3:Y:S04]  /*15a0*/  LDL.128 R4, [R0+0x70] ;  /* 0x0000700000047983 */ /* 0x000ee80000100c00 */
[----:B------:R-:W-:Y:S04]  /*15b0*/  STG.E desc[UR6][R32.64], R8 ;  /* 0x0000000820007986 */ /* 0x000fe8000c101906 */
[----:B0-----:R-:W4:Y:S04]  /*15c0*/  LDL.128 R16, [R0+0x80] ;  /* 0x0000800000107983 */ /* 0x001f280000100c00 */
[----:B------:R-:W-:Y:S04]  /*15d0*/  STG.E desc[UR6][R32.64+0x4], R9 ;  /* 0x0000040920007986 */ /* 0x000fe8000c101906 */
[----:B------:R-:W-:Y:S04]  /*15e0*/  STG.E desc[UR6][R32.64+0x8], R10 ;  /* 0x0000080a20007986 */ /* 0x000fe8000c101906 */
[----:B------:R0:W-:Y:S04]  /*15f0*/  STG.E desc[UR6][R32.64+0xc], R11 ;  /* 0x00000c0b20007986 */ /* 0x0001e8000c101906 */
[----:B------:R-:W-:Y:S04]  /*1600*/  STG.E desc[UR6][R34.64+-0x10], R12 ;  /* 0xfffff00c22007986 */ /* 0x000fe8000c101906 */
[----:B------:R-:W-:Y:S04]  /*1610*/  STG.E desc[UR6][R34.64+-0xc], R13 ;  /* 0xfffff40d22007986 */ /* 0x000fe8000c101906 */
[----:B------:R-:W-:Y:S01]  /*1620*/  STG.E desc[UR6][R34.64+-0x8], R14 ;  /* 0xfffff80e22007986 */ /* 0x000fe2000c101906 */
[----:B0-----:R-:W-:-:S03]  /*1630*/  IMAD.WIDE R32, R3, 0x4, R36 ;  /* 0x0000000403207825 */ /* 0x001fc600078e0224 */
[----:B------:R0:W-:Y:S04]  /*1640*/  STG.E desc[UR6][R34.64+-0x4], R15 ;  /* 0xfffffc0f22007986 */ /* 0x0001e8000c101906 */
[----:B------:R-:W-:Y:S04]  /*1650*/  STG.E desc[UR6][R34.64], R28 ;  /* 0x0000001c22007986 */ /* 0x000fe8000c101906 */
[----:B------:R-:W-:Y:S04]  /*1660*/  STG.E desc[UR6][R34.64+0x4], R29 ;  /* 0x0000041d22007986 */ /* 0x000fe8000c101906 */
[----:B0-----:R-:W4:Y:S04]  /*1670*/  LDL.128 R12, [R0+0xa0] ;  /* 0x0000a000000c7983 */ /* 0x001f280000100c00 */
[----:B------:R-:W-:Y:S04]  /*1680*/  STG.E desc[UR6][R34.64+0x8], R30 ;  /* 0x0000081e22007986 */ /* 0x000fe8000c101906 */
[----:B------:R0:W-:Y:S04]  /*1690*/  STG.E desc[UR6][R34.64+0xc], R31 ;  /* 0x00000c1f22007986 */ /* 0x0001e8000c101906 */
[----:B------:R-:W4:Y:S04]  /*16a0*/  LDL.128 R8, [R0+0x90] ;  /* 0x0000900000087983 */ /* 0x000f280000100c00 */
[----:B------:R-:W-:Y:S04]  /*16b0*/  STG.E desc[UR6][R32.64+-0x10], R24 ;  /* 0xfffff01820007986 */ /* 0x000fe8000c101906 */
[----:B------:R-:W-:Y:S04]  /*16c0*/  STG.E desc[UR6][R32.64+-0xc], R25 ;  /* 0xfffff41920007986 */ /* 0x000fe8000c101906 */
[----:B------:R-:W-:Y:S04]  /*16d0*/  STG.E desc[UR6][R32.64+-0x8], R26 ;  /* 0xfffff81a20007986 */ /* 0x000fe8000c101906 */
[----:B------:R1:W-:Y:S04]  /*16e0*/  STG.E desc[UR6][R32.64+-0x4], R27 ;  /* 0xfffffc1b20007986 */ /* 0x0003e8000c101906 */
[----:B0-----:R-:W4:Y:S04]  /*16f0*/  LDL.128 R28, [R0+0xc0] ;  /* 0x0000c000001c7983 */ /* 0x001f280000100c00 */
[----:B-1----:R-:W4:Y:S04]  /*1700*/  LDL.128 R24, [R0+0xb0] ;  /* 0x0000b00000187983 */ /* 0x002f280000100c00 */
[----:B--2---:R-:W-:Y:S04]  /*1710*/  STG.E desc[UR6][R32.64], R20 ;  /* 0x0000001420007986 */ /* 0x004fe8000c101906 */
[----:B------:R-:W-:Y:S04]  /*1720*/  STG.E desc[UR6][R32.64+0x4], R21 ;  /* 0x0000041520007986 */ /* 0x000fe8000c101906 */
[----:B------:R-:W-:Y:S04]  /*1730*/  STG.E desc[UR6][R32.64+0x8], R22 ;  /* 0x0000081620007986 */ /* 0x000fe8000c101906 */
[----:B------:R0:W-:Y:S04]  /*1740*/  STG.E desc[UR6][R32.64+0xc], R23 ;  /* 0x00000c1720007986 */ /* 0x0001e8000c101906 */
[----:B0-----:R-:W2:Y:S01]  /*1750*/  LDL.128 R20, [R0+0xd0] ;  /* 0x0000d00000147983 */ /* 0x001ea20000100c00 */
[----:B------:R-:W-:-:S05]  /*1760*/  IADD3 R3, PT, PT, R2, 0x20, RZ ;  /* 0x0000002002037810 */ /* 0x000fca0007ffe0ff */
[----:B------:R-:W-:-:S04]  /*1770*/  IMAD.WIDE R34, R3, 0x4, R36 ;  /* 0x0000000403227825 */ /* 0x000fc800078e0224 */
[----:B------:R-:W-:-:S04]  /*1780*/  VIADD R3, R2, 0x28 ;  /* 0x0000002802037836 */ /* 0x000fc80000000000 */
[----:B------:R-:W-:Y:S01]  /*1790*/  IMAD.WIDE R32, R3, 0x4, R36 ;  /* 0x0000000403207825 */ /* 0x000fe200078e0224 */
[C---:B------:R-:W-:Y:S01]  /*17a0*/  IADD3 R3, PT, PT, R2.reuse, 0x30, RZ ;  /* 0x0000003002037810 */ /* 0x040fe20007ffe0ff */
[----:B---3--:R-:W-:Y:S04]  /*17b0*/  STG.E desc[UR6][R34.64+-0x10], R4 ;  /* 0xfffff00422007986 */ /* 0x008fe8000c101906 */
[----:B------:R-:W-:Y:S04]  /*17c0*/  STG.E desc[UR6][R34.64+-0xc], R5 ;  /* 0xfffff40522007986 */ /* 0x000fe8000c101906 */
[----:B------:R-:W-:Y:S04]  /*17d0*/  STG.E desc[UR6][R34.64+-0x8], R6 ;  /* 0xfffff80622007986 */ /* 0x000fe8000c101906 */
[----:B------:R0:W-:Y:S04]  /*17e0*/  STG.E desc[UR6][R34.64+-0x4], R7 ;  /* 0xfffffc0722007986 */ /* 0x0001e8000c101906 */
[----:B----4-:R-:W-:Y:S04]  /*17f0*/  STG.E desc[UR6][R34.64], R16 ;  /* 0x0000001022007986 */ /* 0x010fe8000c101906 */
[----:B------:R-:W-:Y:S04]  /*1800*/  STG.E desc[UR6][R34.64+0x4], R17 ;  /* 0x0000041122007986 */ /* 0x000fe8000c101906 */
[----:B------:R-:W-:Y:S04]  /*1810*/  STG.E desc[UR6][R34.64+0x8], R18 ;  /* 0x0000081222007986 */ /* 0x000fe8000c101906 */
[----:B------:R1:W-:Y:S04]  /*1820*/  STG.E desc[UR6][R34.64+0xc], R19 ;  /* 0x00000c1322007986 */ /* 0x0003e8000c101906 */
[----:B0-----:R-:W3:Y:S01]  /*1830*/  LDL.128 R4, [R0+0xe0] ;  /* 0x0000e00000047983 */ /* 0x001ee20000100c00 */
[----:B-1----:R-:W-:-:S03]  /*1840*/  IADD3 R35, PT, PT, R2, 0x38, RZ ;  /* 0x0000003802237810 */ /* 0x002fc60007ffe0ff */
[----:B------:R-:W4:Y:S02]  /*1850*/  LDL.128 R16, [R0+0xf0] ;  /* 0x0000f00000107983 */ /* 0x000f240000100c00 */
[--C-:B------:R-:W-:Y:S02]  /*1860*/  IMAD.WIDE R34, R35, 0x4, R36.reuse ;  /* 0x0000000423227825 */ /* 0x100fe400078e0224 */
[----:B------:R-:W-:Y:S04]  /*1870*/  STG.E desc[UR6][R32.64], R12 ;  /* 0x0000000c20007986 */ /* 0x000fe8000c101906 */
[----:B------:R0:W-:Y:S04]  /*1880*/  STG.E desc[UR6][R32.64+0x4], R13 ;  /* 0x0000040d20007986 */ /* 0x0001e8000c101906 */
[----:B------:R-:W-:Y:S04]  /*1890*/  STG.E desc[UR6][R32.64+0x8], R14 ;  /* 0x0000080e20007986 */ /* 0x000fe8000c101906 */
[----:B------:R-:W-:Y:S01]  /*18a0*/  STG.E desc[UR6][R32.64+-0x10], R8 ;  /* 0xfffff00820007986 */ /* 0x000fe2000c101906 */
[----:B0-----:R-:W-:-:S03]  /*18b0*/  IMAD.WIDE R12, R3, 0x4, R36 ;  /* 0x00000004030c7825 */ /* 0x001fc600078e0224 */
[----:B------:R-:W-:Y:S04]  /*18c0*/  STG.E desc[UR6][R32.64+-0xc], R9 ;  /* 0xfffff40920007986 */ /* 0x000fe8000c101906 */
[----:B------:R-:W-:Y:S04]  /*18d0*/  STG.E desc[UR6][R32.64+-0x8], R10 ;  /* 0xfffff80a20007986 */ /* 0x000fe8000c101906 */
[----:B------:R0:W-:Y:S04]  /*18e0*/  STG.E desc[UR6][R32.64+-0x4], R11 ;  /* 0xfffffc0b20007986 */ /* 0x0001e8000c101906 */
[----:B------:R-:W-:Y:S04]  /*18f0*/  STG.E desc[UR6][R32.64+0xc], R15 ;  /* 0x00000c0f20007986 */ /* 0x000fe8000c101906 */
[----:B------:R-:W-:Y:S04]  /*1900*/  STG.E desc[UR6][R12.64], R28 ;  /* 0x0000001c0c007986 */ /* 0x000fe8000c101906 */
[----:B------:R-:W-:Y:S04]  /*1910*/  STG.E desc[UR6][R12.64+0x4], R29 ;  /* 0x0000041d0c007986 */ /* 0x000fe8000c101906 */
[----:B------:R-:W-:Y:S04]  /*1920*/  STG.E desc[UR6][R12.64+-0x10], R24 ;  /* 0xfffff0180c007986 */ /* 0x000fe8000c101906 */
[----:B------:R-:W-:Y:S04]  /*1930*/  STG.E desc[UR6][R12.64+-0xc], R25 ;  /* 0xfffff4190c007986 */ /* 0x000fe8000c101906 */
[----:B------:R-:W-:Y:S04]  /*1940*/  STG.E desc[UR6][R12.64+-0x8], R26 ;  /* 0xfffff81a0c007986 */ /* 0x000fe8000c101906 */
[----:B------:R1:W-:Y:S04]  /*1950*/  STG.E desc[UR6][R12.64+-0x4], R27 ;  /* 0xfffffc1b0c007986 */ /* 0x0003e8000c101906 */
[----:B------:R-:W-:Y:S04]  /*1960*/  STG.E desc[UR6][R12.64+0x8], R30 ;  /* 0x0000081e0c007986 */ /* 0x000fe8000c101906 */
[----:B0-----:R-:W4:Y:S04]  /*1970*/  LDL.128 R8, [R0+0x100] ;  /* 0x0001000000087983 */ /* 0x001f280000100c00 */
[----:B------:R0:W-:Y:S04]  /*1980*/  STG.E desc[UR6][R12.64+0xc], R31 ;  /* 0x00000c1f0c007986 */ /* 0x0001e8000c101906 */
[----:B-1----:R-:W4:Y:S04]  /*1990*/  LDL.128 R24, [R0+0x120] ;  /* 0x0001200000187983 */ /* 0x002f280000100c00 */
[----:B0-----:R-:W4:Y:S04]  /*19a0*/  LDL.128 R12, [R0+0x110] ;  /* 0x00011000000c7983 */ /* 0x001f280000100c00 */
[----:B------:R-:W4:Y:S04]  /*19b0*/  LDL.128 R28, [R0+0x130] ;  /* 0x00013000001c7983 */ /* 0x000f280000100c00 */
[----:B--2---:R-:W-:Y:S04]  /*19c0*/  STG.E desc[UR6][R34.64+-0x10], R20 ;  /* 0xfffff01422007986 */ /* 0x004fe8000c101906 */
[----:B------:R-:W-:Y:S04]  /*19d0*/  STG.E desc[UR6][R34.64+-0xc], R21 ;  /* 0xfffff41522007986 */ /* 0x000fe8000c101906 */
[----:B------:R-:W-:Y:S04]  /*19e0*/  STG.E desc[UR6][R34.64+-0x8], R22 ;  /* 0xfffff81622007986 */ /* 0x000fe8000c101906 */
[----:B------:R0:W-:Y:S04]  /*19f0*/  STG.E desc[UR6][R34.64+-0x4], R23 ;  /* 0xfffffc1722007986 */ /* 0x0001e8000c101906 */
[----:B0-----:R0:W2:Y:S01]  /*1a00*/  LDL.128 R20, [R0+0x140] ;  /* 0x0001400000147983 */ /* 0x0010a20000100c00 */
[----:B------:R-:W-:-:S05]  /*1a10*/  IADD3 R33, PT, PT, R2, 0x40, RZ ;  /* 0x0000004002217810 */ /* 0x000fca0007ffe0ff */
[----:B------:R-:W-:Y:S01]  /*1a20*/  IMAD.WIDE R32, R33, 0x4, R36 ;  /* 0x0000000421207825 */ /* 0x000fe200078e0224 */
[----:B------:R-:W-:Y:S01]  /*1a30*/  UIADD3 UR4, UPT, UPT, UR4, 0x58, URZ ;  /* 0x0000005804047890 */ /* 0x000fe2000fffe0ff */
[----:B---3--:R1:W-:Y:S04]  /*1a40*/  STG.E desc[UR6][R34.64+0x4], R5 ;  /* 0x0000040522007986 */ /* 0x0083e8000c101906 */
[----:B------:R3:W-:Y:S04]  /*1a50*/  STG.E desc[UR6][R34.64+0xc], R7 ;  /* 0x00000c0722007986 */ /* 0x0007e8000c101906 */
[----:B------:R0:W-:Y:S01]  /*1a60*/  STG.E desc[UR6][R34.64], R4 ;  /* 0x0000000422007986 */ /* 0x0001e2000c101906 */
[C---:B-1----:R-:W-:Y:S01]  /*1a70*/  VIADD R5, R2.reuse, 0x48 ;  /* 0x0000004802057836 */ /* 0x042fe20000000000 */
[----:B---3--:R-:W-:-:S02]  /*1a80*/  IADD3 R7, PT, PT, R2, 0x50, RZ ;  /* 0x0000005002077810 */ /* 0x008fc40007ffe0ff */
[----:B------:R1:W-:Y:S01]  /*1a90*/  STG.E desc[UR6][R34.64+0x8], R6 ;  /* 0x0000080622007986 */ /* 0x0003e2000c101906 */
[----:B0-----:R-:W-:-:S03]  /*1aa0*/  IMAD.WIDE R4, R5, 0x4, R36 ;  /* 0x0000000405047825 */ /* 0x001fc600078e0224 */
[----:B----4-:R0:W-:Y:S04]  /*1ab0*/  STG.E desc[UR6][R32.64+-0x10], R16 ;  /* 0xfffff01020007986 */ /* 0x0101e8000c101906 */
[----:B------:R0:W-:Y:S01]  /*1ac0*/  STG.E desc[UR6][R32.64+-0xc], R17 ;  /* 0xfffff41120007986 */ /* 0x0001e2000c101906 */
[----:B-1----:R-:W-:-:S03]  /*1ad0*/  IMAD.WIDE R6, R7, 0x4, R36 ;  /* 0x0000000407067825 */ /* 0x002fc600078e0224 */
[----:B------:R0:W-:Y:S04]  /*1ae0*/  STG.E desc[UR6][R32.64+-0x8], R18 ;  /* 0xfffff81220007986 */ /* 0x0001e8000c101906 */
[----:B------:R0:W-:Y:S01]  /*1af0*/  STG.E desc[UR6][R32.64+-0x4], R19 ;  /* 0xfffffc1320007986 */ /* 0x0001e2000c101906 */
[----:B------:R-:W-:Y:S01]  /*1b00*/  UISETP.NE.AND UP0, UPT, UR4, 0x3e8, UPT ;  /* 0x000003e80400788c */ /* 0x000fe2000bf05270 */
[----:B------:R-:W-:Y:S02]  /*1b10*/  IADD3 R2, PT, PT, R2, 0x58, RZ ;  /* 0x0000005802027810 */ /* 0x000fe40007ffe0ff */
[----:B------:R-:W-:Y:S01]  /*1b20*/  IADD3 R0, PT, PT, R0, 0x160, RZ ;  /* 0x0000016000007810 */ /* 0x000fe20007ffe0ff */
        /* <DEDUP_REMOVED lines=16> */
[----:B--2---:R0:W-:Y:S04]  /*1c30*/  STG.E desc[UR6][R6.64], R20 ;  /* 0x0000001406007986 */ /* 0x0041e8000c101906 */
[----:B------:R0:W-:Y:S04]  /*1c40*/  STG.E desc[UR6][R6.64+0x4], R21 ;  /* 0x0000041506007986 */ /* 0x0001e8000c101906 */
[----:B------:R0:W-:Y:S04]  /*1c50*/  STG.E desc[UR6][R6.64+0x8], R22 ;  /* 0x0000081606007986 */ /* 0x0001e8000c101906 */
[----:B------:R0:W-:Y:S01]  /*1c60*/  STG.E desc[UR6][R6.64+0xc], R23 ;  /* 0x00000c1706007986 */ /* 0x0001e2000c101906 */
[----:B------:R-:W-:Y:S05]  /*1c70*/  BRA.U UP0, `(.L_x_11) ;  /* 0xfffffff500e07547 */ /* 0x000fea000b83ffff */
[----:B------:R-:W-:Y:S05]  /*1c80*/  EXIT ;  /* 0x000000000000794d */ /* 0x000fea0003800000 */
.L_x_12:
[----:B------:R-:W-:-:S00]  /*1c90*/  BRA `(.L_x_12) ;  /* 0xfffffffc00fc7947 */ /* 0x000fc0000383ffff */
[----:B------:R-:W-:-:S00]  /*1ca0*/  NOP ;  /* 0x0000000000007918 */ /* 0x000fc00000000000 */
        /* <DEDUP_REMOVED lines=13> */
.L_x_13:


//--------------------- .nv.shared.reserved.0     --------------------------
	.section	.nv.shared.reserved.0,"aw",@nobits
	.weak		__nv_reservedSMEM_offset_0_alias
	.size		__nv_reservedSMEM_offset_0_alias, 0, 64
	.other		__nv_reservedSMEM_offset_0_alias,@"STO_CUDA_RESERVED_SHARED STV_DEFAULT"
__nv_reservedSMEM_offset_0_alias:
	.zero		0
	.zero		64


//--------------------- .nv.constant0._Z6KernelPKiPfS1_S1_fiPi --------------------------
	.section	.nv.constant0._Z6KernelPKiPfS1_S1_fiPi,"a",@progbits
	.sectionflags	@""
	.align	4
.nv.constant0._Z6KernelPKiPfS1_S1_fiPi:
	.zero		944


//--------------------- SYMBOLS --------------------------

	.type		.nv.reservedSmem.offset0,@object
	.size		.nv.reservedSmem.offset0,0x4
